//
// Generated by NVIDIA NVVM Compiler
//
// Compiler Build ID: CL-36424714
// Cuda compilation tools, release 13.0, V13.0.88
// Based on NVVM 20.0.0
//

.version 9.0
.target sm_100
.address_size 64

	// .globl	_test_kernel
.extern .func  (.param .b32 func_retval0) vprintf
(
	.param .b64 vprintf_param_0,
	.param .b64 vprintf_param_1
)
;
.global .align 1 .b8 $str[21] = {116, 105, 100, 32, 37, 100, 44, 32, 104, 101, 108, 108, 111, 32, 119, 111, 114, 108, 100, 10};

.visible .entry _test_kernel()
{
	.local .align 8 .b8 	__local_depot0[8];
	.reg .b64 	%SP;
	.reg .b64 	%SPL;
	.reg .b32 	%r<4>;
	.reg .b64 	%rd<5>;

	mov.u64 	%SPL, __local_depot0;
	cvta.local.u64 	%SP, %SPL;
	add.u64 	%rd1, %SP, 0;
	add.u64 	%rd2, %SPL, 0;
	mov.u32 	%r1, %tid.x;
	st.local.u32 	[%rd2], %r1;
	mov.u64 	%rd3, $str;
	cvta.global.u64 	%rd4, %rd3;
	{ // callseq 0, 0
	.param .b64 param0;
	st.param.b64 	[param0], %rd4;
	.param .b64 param1;
	st.param.b64 	[param1], %rd1;
	.param .b32 retval0;
	call.uni (retval0), 
	vprintf, 
	(
	param0, 
	param1
	);
	ld.param.b32 	%r2, [retval0];
	} // callseq 0
	ret;

}


// ===== COMPILED SASS (sm_100) =====

	.target	sm_100

	.elftype	@"ET_EXEC"


//--------------------- .note.nv.tkinfo           --------------------------
	.section	.note.nv.tkinfo,"",@"SHT_NOTE"
	.sectionflags	@"SHF_NOTE_NV_TKINFO"
	.tkinfo
        /*0018*/ 	.word	0x00000002
        /*0030*/ 	.string	""
        /*0030*/ 	.string	"ptxas"
        /*0030*/ 	.string	"Cuda compilation tools, release 13.0, V13.0.88"
        /*0030*/ 	.string	"Build cuda_13.0.r13.0/compiler.36424714_0"
        /*0030*/ 	.string	"-arch sm_100 -m 64 "



//--------------------- .note.nv.cuinfo           --------------------------
	.section	.note.nv.cuinfo,"",@"SHT_NOTE"
	.sectionflags	@"SHF_NOTE_NV_CUINFO"
        /*0018*/ 	.short	0x0002
        /*001a*/ 	.short	0x0064
        /*001c*/ 	.short	0x0082
	.zero		2


//--------------------- .nv.info                  --------------------------
	.section	.nv.info,"",@"SHT_CUDA_INFO"
	.align	4


	//----- nvinfo : EIATTR_REGCOUNT
	.align		4
        /*0000*/ 	.byte	0x04, 0x2f
        /*0002*/ 	.short	(.L_2 - .L_1)
	.align		4
.L_1:
        /*0004*/ 	.word	index@(_test_kernel)
        /*0008*/ 	.word	0x00000018


	//----- nvinfo : EIATTR_FRAME_SIZE
	.align		4
.L_2:
        /*000c*/ 	.byte	0x04, 0x11
        /*000e*/ 	.short	(.L_4 - .L_3)
	.align		4
.L_3:
        /*0010*/ 	.word	index@(_test_kernel)
        /*0014*/ 	.word	0x00000008


	//----- nvinfo : EIATTR_MIN_STACK_SIZE
	.align		4
.L_4:
        /*0018*/ 	.byte	0x04, 0x12
        /*001a*/ 	.short	(.L_6 - .L_5)
	.align		4
.L_5:
        /*001c*/ 	.word	index@(_test_kernel)
        /*0020*/ 	.word	0x00000008
.L_6:


//--------------------- .nv.compat                --------------------------
	.section	.nv.compat,"",@"SHT_CUDA_COMPAT_INFO"
	.align	4
        /*0000*/ 	.byte	0x02, 0x09, 0x00, 0x00, 0x02, 0x02, 0x01, 0x00, 0x02, 0x05, 0x05, 0x00, 0x03, 0x07, 0x01, 0x01
        /*0010*/ 	.byte	0x02, 0x03, 0x00, 0x00, 0x02, 0x06, 0x01, 0x00, 0x04, 0x0b, 0x08, 0x00, 0x09, 0x00, 0x00, 0x00
        /*0020*/ 	.byte	0x00, 0x00, 0x00, 0x00


//--------------------- .nv.info._test_kernel     --------------------------
	.section	.nv.info._test_kernel,"",@"SHT_CUDA_INFO"
	.sectionflags	@""
	.align	4


	//----- nvinfo : EIATTR_CUDA_API_VERSION
	.align		4
        /*0000*/ 	.byte	0x04, 0x37
        /*0002*/ 	.short	(.L_8 - .L_7)
.L_7:
        /*0004*/ 	.word	0x00000082


	//----- nvinfo : EIATTR_SPARSE_MMA_MASK
	.align		4
.L_8:
        /*0008*/ 	.byte	0x03, 0x50
        /*000a*/ 	.short	0x0000


	//----- nvinfo : EIATTR_MAXREG_COUNT
	.align		4
        /*000c*/ 	.byte	0x03, 0x1b
        /*000e*/ 	.short	0x00ff


	//----- nvinfo : EIATTR_EXTERNS
	.align		4
        /*0010*/ 	.byte	0x04, 0x0f
        /*0012*/ 	.short	(.L_10 - .L_9)


	//   ....[0]....
	.align		4
.L_9:
        /*0014*/ 	.word	index@(vprintf)


	//----- nvinfo : EIATTR_MERCURY_ISA_VERSION
	.align		4
.L_10:
        /*0018*/ 	.byte	0x03, 0x5f
        /*001a*/ 	.short	0x0101


	//----- nvinfo : EIATTR_VRC_CTA_INIT_COUNT
	.align		4
        /*001c*/ 	.byte	0x02, 0x4a
	.zero		1
	.zero		1


	//----- nvinfo : EIATTR_SYSCALL_OFFSETS
	.align		4
        /*0020*/ 	.byte	0x04, 0x46
        /*0022*/ 	.short	(.L_12 - .L_11)


	//   ....[0]....
.L_11:
        /*0024*/ 	.word	0x000000e0


	//----- nvinfo : EIATTR_EXIT_INSTR_OFFSETS
	.align		4
.L_12:
        /*0028*/ 	.byte	0x04, 0x1c
        /*002a*/ 	.short	(.L_14 - .L_13)


	//   ....[0]....
.L_13:
        /*002c*/ 	.word	0x000000f0


	//----- nvinfo : EIATTR_SW_WAR
	.align		4
.L_14:
        /*0030*/ 	.byte	0x04, 0x36
        /*0032*/ 	.short	(.L_16 - .L_15)
.L_15:
        /*0034*/ 	.word	0x00000008
.L_16:


//--------------------- .nv.callgraph             --------------------------
	.section	.nv.callgraph,"",@"SHT_CUDA_CALLGRAPH"
	.align	4
	.sectionentsize	8
	.align		4
        /*0000*/ 	.word	0x00000000
	.align		4
        /*0004*/ 	.word	0xffffffff
	.align		4
        /*0008*/ 	.word	index@(_test_kernel)
	.align		4
        /*000c*/ 	.word	index@(vprintf)
	.align		4
        /*0010*/ 	.word	0x00000000
	.align		4
        /*0014*/ 	.word	0xfffffffe
	.align		4
        /*0018*/ 	.word	0x00000000
	.align		4
        /*001c*/ 	.word	0xfffffffd
	.align		4
        /*0020*/ 	.word	0x00000000
	.align		4
        /*0024*/ 	.word	0xfffffffc


//--------------------- .nv.constant4             --------------------------
	.section	.nv.constant4,"a",@progbits
	.align	8
	.align		8
.nv.constant4:
        /*0000*/ 	.dword	vprintf
	.align		8
        /*0008*/ 	.dword	$str


//--------------------- .text._test_kernel        --------------------------
	.section	.text._test_kernel,"ax",@progbits
	.align	128
        .global         _test_kernel
        .type           _test_kernel,@function
        .size           _test_kernel,(.L_x_2 - _test_kernel)
        .other          _test_kernel,@"STO_CUDA_ENTRY STV_DEFAULT"
_test_kernel:
.text._test_kernel:
[----:B------:R-:W0:Y:S01]  /*0000*/  LDC R1, c[0x0][0x37c] ;  /* 0x0000df00ff017b82 */ /* 0x000e220000000800 */
[----:B------:R-:W1:Y:S01]  /*0010*/  S2R R8, SR_TID.X ;  /* 0x0000000000087919 */ /* 0x000e620000002100 */
[----:B0-----:R-:W-:Y:S01]  /*0020*/  VIADD R1, R1, 0xfffffff8 ;  /* 0xfffffff801017836 */ /* 0x001fe20000000000 */
[----:B------:R-:W-:Y:S01]  /*0030*/  MOV R0, 0x0 ;  /* 0x0000000000007802 */ /* 0x000fe20000000f00 */
[----:B------:R-:W0:Y:S04]  /*0040*/  LDCU UR4, c[0x0][0x2f8] ;  /* 0x00005f00ff0477ac */ /* 0x000e280008000800 */
[----:B------:R2:W3:Y:S01]  /*0050*/  LDC.64 R2, c[0x4][R0] ;  /* 0x0100000000027b82 */ /* 0x0004e20000000a00 */
[----:B------:R-:W4:Y:S01]  /*0060*/  LDCU.64 UR6, c[0x4][0x8] ;  /* 0x01000100ff0677ac */ /* 0x000f220008000a00 */
[----:B------:R-:W5:Y:S01]  /*0070*/  LDCU UR5, c[0x0][0x2fc] ;  /* 0x00005f80ff0577ac */ /* 0x000f620008000800 */
[----:B0-----:R-:W-:Y:S01]  /*0080*/  IADD3 R6, P0, PT, R1, UR4, RZ ;  /* 0x0000000401067c10 */ /* 0x001fe2000ff1e0ff */
[----:B----4-:R-:W-:Y:S01]  /*0090*/  IMAD.U32 R4, RZ, RZ, UR6 ;  /* 0x00000006ff047e24 */ /* 0x010fe2000f8e00ff */
[----:B------:R-:W-:-:S03]  /*00a0*/  MOV R5, UR7 ;  /* 0x0000000700057c02 */ /* 0x000fc60008000f00 */
[----:B-----5:R-:W-:Y:S01]  /*00b0*/  IMAD.X R7, RZ, RZ, UR5, P0 ;  /* 0x00000005ff077e24 */ /* 0x020fe200080e06ff */
[----:B-1----:R2:W-:Y:S07]  /*00c0*/  STL [R1], R8 ;  /* 0x0000000801007387 */ /* 0x0025ee0000100800 */
[----:B------:R-:W-:-:S07]  /*00d0*/  LEPC R20, `(.L_x_0) ;  /* 0x000000001014794e */ /* 0x000fce0000000000 */
[----:B--23--:R-:W-:Y:S05]  /*00e0*/  CALL.ABS.NOINC R2 ;  /* 0x0000000002007343 */ /* 0x00cfea0003c00000 */
.L_x_0:
[----:B------:R-:W-:Y:S05]  /*00f0*/  EXIT ;  /* 0x000000000000794d */ /* 0x000fea0003800000 */
.L_x_1:
[----:B------:R-:W-:-:S00]  /*0100*/  BRA `(.L_x_1) ;  /* 0xfffffffc00fc7947 */ /* 0x000fc0000383ffff */
[----:B------:R-:W-:-:S00]  /*0110*/  NOP ;  /* 0x0000000000007918 */ /* 0x000fc00000000000 */
        /* <DEDUP_REMOVED lines=14> */
.L_x_2:


//--------------------- .nv.global.init           --------------------------
	.section	.nv.global.init,"aw",@progbits
.nv.global.init:
	.type		$str,@object
	.size		$str,(.L_0 - $str)
$str:
        /*0000*/ 	.byte	0x74, 0x69, 0x64, 0x20, 0x25, 0x64, 0x2c, 0x20, 0x68, 0x65, 0x6c, 0x6c, 0x6f, 0x20, 0x77, 0x6f
        /*0010*/ 	.byte	0x72, 0x6c, 0x64, 0x0a, 0x00
.L_0:


//--------------------- .nv.shared.reserved.0     --------------------------
	.section	.nv.shared.reserved.0,"aw",@nobits
	.weak		__nv_reservedSMEM_offset_0_alias
	.size		__nv_reservedSMEM_offset_0_alias, 0, 64
	.other		__nv_reservedSMEM_offset_0_alias,@"STO_CUDA_RESERVED_SHARED STV_DEFAULT"
__nv_reservedSMEM_offset_0_alias:
	.zero		0
	.zero		64


//--------------------- .nv.constant0._test_kernel --------------------------
	.section	.nv.constant0._test_kernel,"a",@progbits
	.sectionflags	@""
	.align	4
.nv.constant0._test_kernel:
	.zero		896


//--------------------- SYMBOLS --------------------------

	.type		.nv.reservedSmem.offset0,@object
	.size		.nv.reservedSmem.offset0,0x4
	.type		vprintf,@function
